//
// Generated by NVIDIA NVVM Compiler
//
// Compiler Build ID: CL-36424714
// Cuda compilation tools, release 13.0, V13.0.88
// Based on NVVM 20.0.0
//

.version 9.0
.target sm_100
.address_size 64

	// .globl	_Z16producte_escalarPfS_S_
// _ZZ16producte_escalarPfS_S_E5cache has been demoted

.visible .entry _Z16producte_escalarPfS_S_(
	.param .u64 .ptr .align 1 _Z16producte_escalarPfS_S__param_0,
	.param .u64 .ptr .align 1 _Z16producte_escalarPfS_S__param_1,
	.param .u64 .ptr .align 1 _Z16producte_escalarPfS_S__param_2
)
{
	.reg .pred 	%p<6>;
	.reg .b32 	%r<18>;
	.reg .b32 	%f<14>;
	.reg .b64 	%rd<12>;
	// demoted variable
	.shared .align 4 .b8 _ZZ16producte_escalarPfS_S_E5cache[1024];
	ld.param.u64 	%rd3, [_Z16producte_escalarPfS_S__param_0];
	ld.param.u64 	%rd4, [_Z16producte_escalarPfS_S__param_1];
	ld.param.u64 	%rd5, [_Z16producte_escalarPfS_S__param_2];
	mov.u32 	%r1, %tid.x;
	mov.u32 	%r2, %ctaid.x;
	mov.u32 	%r17, %ntid.x;
	mad.lo.s32 	%r16, %r2, %r17, %r1;
	setp.gt.s32 	%p1, %r16, 33791;
	mov.f32 	%f13, 0f00000000;
	@%p1 bra 	$L__BB0_3;
	mov.u32 	%r11, %nctaid.x;
	mul.lo.s32 	%r5, %r17, %r11;
	cvta.to.global.u64 	%rd1, %rd3;
	cvta.to.global.u64 	%rd2, %rd4;
	mov.f32 	%f13, 0f00000000;
$L__BB0_2:
	mul.wide.s32 	%rd6, %r16, 4;
	add.s64 	%rd7, %rd1, %rd6;
	ld.global.f32 	%f6, [%rd7];
	add.s64 	%rd8, %rd2, %rd6;
	ld.global.f32 	%f7, [%rd8];
	fma.rn.f32 	%f13, %f6, %f7, %f13;
	add.s32 	%r16, %r16, %r5;
	setp.lt.s32 	%p2, %r16, 33792;
	@%p2 bra 	$L__BB0_2;
$L__BB0_3:
	shl.b32 	%r12, %r1, 2;
	mov.u32 	%r13, _ZZ16producte_escalarPfS_S_E5cache;
	add.s32 	%r8, %r13, %r12;
	st.shared.f32 	[%r8], %f13;
	bar.sync 	0;
	setp.lt.u32 	%p3, %r17, 2;
	@%p3 bra 	$L__BB0_7;
$L__BB0_4:
	shr.u32 	%r10, %r17, 1;
	setp.ge.u32 	%p4, %r1, %r10;
	@%p4 bra 	$L__BB0_6;
	shl.b32 	%r14, %r10, 2;
	add.s32 	%r15, %r8, %r14;
	ld.shared.f32 	%f8, [%r15];
	ld.shared.f32 	%f9, [%r8];
	add.f32 	%f10, %f8, %f9;
	st.shared.f32 	[%r8], %f10;
$L__BB0_6:
	bar.sync 	0;
	setp.gt.u32 	%p5, %r17, 3;
	mov.u32 	%r17, %r10;
	@%p5 bra 	$L__BB0_4;
$L__BB0_7:
	cvta.to.global.u64 	%rd9, %rd5;
	ld.shared.f32 	%f11, [_ZZ16producte_escalarPfS_S_E5cache];
	mul.wide.u32 	%rd10, %r2, 4;
	add.s64 	%rd11, %rd9, %rd10;
	st.global.f32 	[%rd11], %f11;
	ret;

}


// ===== COMPILED SASS (sm_100) =====

	.target	sm_100

	.elftype	@"ET_EXEC"


//--------------------- .note.nv.tkinfo           --------------------------
	.section	.note.nv.tkinfo,"",@"SHT_NOTE"
	.sectionflags	@"SHF_NOTE_NV_TKINFO"
	.tkinfo
        /*0018*/ 	.word	0x00000002
        /*0030*/ 	.string	""
        /*0030*/ 	.string	"ptxas"
        /*0030*/ 	.string	"Cuda compilation tools, release 13.0, V13.0.88"
        /*0030*/ 	.string	"Build cuda_13.0.r13.0/compiler.36424714_0"
        /*0030*/ 	.string	"-arch sm_100 -m 64 "



//--------------------- .note.nv.cuinfo           --------------------------
	.section	.note.nv.cuinfo,"",@"SHT_NOTE"
	.sectionflags	@"SHF_NOTE_NV_CUINFO"
        /*0018*/ 	.short	0x0002
        /*001a*/ 	.short	0x0064
        /*001c*/ 	.short	0x0082
	.zero		2


//--------------------- .nv.info                  --------------------------
	.section	.nv.info,"",@"SHT_CUDA_INFO"
	.align	4


	//----- nvinfo : EIATTR_REGCOUNT
	.align		4
        /*0000*/ 	.byte	0x04, 0x2f
        /*0002*/ 	.short	(.L_1 - .L_0)
	.align		4
.L_0:
        /*0004*/ 	.word	index@(_Z16producte_escalarPfS_S_)
        /*0008*/ 	.word	0x00000012


	//----- nvinfo : EIATTR_FRAME_SIZE
	.align		4
.L_1:
        /*000c*/ 	.byte	0x04, 0x11
        /*000e*/ 	.short	(.L_3 - .L_2)
	.align		4
.L_2:
        /*0010*/ 	.word	index@(_Z16producte_escalarPfS_S_)
        /*0014*/ 	.word	0x00000000


	//----- nvinfo : EIATTR_MIN_STACK_SIZE
	.align		4
.L_3:
        /*0018*/ 	.byte	0x04, 0x12
        /*001a*/ 	.short	(.L_5 - .L_4)
	.align		4
.L_4:
        /*001c*/ 	.word	index@(_Z16producte_escalarPfS_S_)
        /*0020*/ 	.word	0x00000000
.L_5:


//--------------------- .nv.compat                --------------------------
	.section	.nv.compat,"",@"SHT_CUDA_COMPAT_INFO"
	.align	4
        /*0000*/ 	.byte	0x02, 0x09, 0x00, 0x00, 0x02, 0x02, 0x01, 0x00, 0x02, 0x05, 0x05, 0x00, 0x03, 0x07, 0x01, 0x01
        /*0010*/ 	.byte	0x02, 0x03, 0x00, 0x00, 0x02, 0x06, 0x01, 0x00, 0x04, 0x0b, 0x08, 0x00, 0x09, 0x00, 0x00, 0x00
        /*0020*/ 	.byte	0x00, 0x00, 0x00, 0x00


//--------------------- .nv.info._Z16producte_escalarPfS_S_ --------------------------
	.section	.nv.info._Z16producte_escalarPfS_S_,"",@"SHT_CUDA_INFO"
	.sectionflags	@""
	.align	4


	//----- nvinfo : EIATTR_CUDA_API_VERSION
	.align		4
        /*0000*/ 	.byte	0x04, 0x37
        /*0002*/ 	.short	(.L_7 - .L_6)
.L_6:
        /*0004*/ 	.word	0x00000082


	//----- nvinfo : EIATTR_KPARAM_INFO
	.align		4
.L_7:
        /*0008*/ 	.byte	0x04, 0x17
        /*000a*/ 	.short	(.L_9 - .L_8)
.L_8:
        /*000c*/ 	.word	0x00000000
        /*0010*/ 	.short	0x0002
        /*0012*/ 	.short	0x0010
        /*0014*/ 	.byte	0x00, 0xf5, 0x21, 0x00


	//----- nvinfo : EIATTR_KPARAM_INFO
	.align		4
.L_9:
        /*0018*/ 	.byte	0x04, 0x17
        /*001a*/ 	.short	(.L_11 - .L_10)
.L_10:
        /*001c*/ 	.word	0x00000000
        /*0020*/ 	.short	0x0001
        /*0022*/ 	.short	0x0008
        /*0024*/ 	.byte	0x00, 0xf5, 0x21, 0x00


	//----- nvinfo : EIATTR_KPARAM_INFO
	.align		4
.L_11:
        /*0028*/ 	.byte	0x04, 0x17
        /*002a*/ 	.short	(.L_13 - .L_12)
.L_12:
        /*002c*/ 	.word	0x00000000
        /*0030*/ 	.short	0x0000
        /*0032*/ 	.short	0x0000
        /*0034*/ 	.byte	0x00, 0xf5, 0x21, 0x00


	//----- nvinfo : EIATTR_SPARSE_MMA_MASK
	.align		4
.L_13:
        /*0038*/ 	.byte	0x03, 0x50
        /*003a*/ 	.short	0x0000


	//----- nvinfo : EIATTR_MAXREG_COUNT
	.align		4
        /*003c*/ 	.byte	0x03, 0x1b
        /*003e*/ 	.short	0x00ff


	//----- nvinfo : EIATTR_NUM_BARRIERS
	.align		4
        /*0040*/ 	.byte	0x02, 0x4c
        /*0042*/ 	.byte	0x01
	.zero		1


	//----- nvinfo : EIATTR_MERCURY_ISA_VERSION
	.align		4
        /*0044*/ 	.byte	0x03, 0x5f
        /*0046*/ 	.short	0x0101


	//----- nvinfo : EIATTR_VRC_CTA_INIT_COUNT
	.align		4
        /*0048*/ 	.byte	0x02, 0x4a
	.zero		1
	.zero		1


	//----- nvinfo : EIATTR_EXIT_INSTR_OFFSETS
	.align		4
        /*004c*/ 	.byte	0x04, 0x1c
        /*004e*/ 	.short	(.L_15 - .L_14)


	//   ....[0]....
.L_14:
        /*0050*/ 	.word	0x00000330


	//----- nvinfo : EIATTR_CRS_STACK_SIZE
	.align		4
.L_15:
        /*0054*/ 	.byte	0x04, 0x1e
        /*0056*/ 	.short	(.L_17 - .L_16)
.L_16:
        /*0058*/ 	.word	0x00000000


	//----- nvinfo : EIATTR_CBANK_PARAM_SIZE
	.align		4
.L_17:
        /*005c*/ 	.byte	0x03, 0x19
        /*005e*/ 	.short	0x0018


	//----- nvinfo : EIATTR_PARAM_CBANK
	.align		4
        /*0060*/ 	.byte	0x04, 0x0a
        /*0062*/ 	.short	(.L_19 - .L_18)
	.align		4
.L_18:
        /*0064*/ 	.word	index@(.nv.constant0._Z16producte_escalarPfS_S_)
        /*0068*/ 	.short	0x0380
        /*006a*/ 	.short	0x0018


	//----- nvinfo : EIATTR_SW_WAR
	.align		4
.L_19:
        /*006c*/ 	.byte	0x04, 0x36
        /*006e*/ 	.short	(.L_21 - .L_20)
.L_20:
        /*0070*/ 	.word	0x00000008
.L_21:


//--------------------- .nv.callgraph             --------------------------
	.section	.nv.callgraph,"",@"SHT_CUDA_CALLGRAPH"
	.align	4
	.sectionentsize	8
	.align		4
        /*0000*/ 	.word	0x00000000
	.align		4
        /*0004*/ 	.word	0xffffffff
	.align		4
        /*0008*/ 	.word	0x00000000
	.align		4
        /*000c*/ 	.word	0xfffffffe
	.align		4
        /*0010*/ 	.word	0x00000000
	.align		4
        /*0014*/ 	.word	0xfffffffd
	.align		4
        /*0018*/ 	.word	0x00000000
	.align		4
        /*001c*/ 	.word	0xfffffffc


//--------------------- .text._Z16producte_escalarPfS_S_ --------------------------
	.section	.text._Z16producte_escalarPfS_S_,"ax",@progbits
	.align	128
        .global         _Z16producte_escalarPfS_S_
        .type           _Z16producte_escalarPfS_S_,@function
        .size           _Z16producte_escalarPfS_S_,(.L_x_6 - _Z16producte_escalarPfS_S_)
        .other          _Z16producte_escalarPfS_S_,@"STO_CUDA_ENTRY STV_DEFAULT"
_Z16producte_escalarPfS_S_:
.text._Z16producte_escalarPfS_S_:
[----:B------:R-:W-:Y:S01]  /*0000*/  LDC R1, c[0x0][0x37c] ;  /* 0x0000df00ff017b82 */ /* 0x000fe20000000800 */
[----:B------:R-:W0:Y:S01]  /*0010*/  S2R R12, SR_TID.X ;  /* 0x00000000000c7919 */ /* 0x000e220000002100 */
[----:B------:R-:W1:Y:S01]  /*0020*/  LDCU UR4, c[0x0][0x360] ;  /* 0x00006c00ff0477ac */ /* 0x000e620008000800 */
[----:B------:R-:W-:Y:S01]  /*0030*/  BSSY.RECONVERGENT B0, `(.L_x_0) ;  /* 0x0000015000007945 */ /* 0x000fe20003800200 */
[----:B------:R-:W-:Y:S01]  /*0040*/  IMAD.MOV.U32 R11, RZ, RZ, RZ ;  /* 0x000000ffff0b7224 */ /* 0x000fe200078e00ff */
[----:B------:R-:W0:Y:S01]  /*0050*/  S2R R13, SR_CTAID.X ;  /* 0x00000000000d7919 */ /* 0x000e220000002500 */
[----:B------:R-:W2:Y:S01]  /*0060*/  LDCU.64 UR6, c[0x0][0x358] ;  /* 0x00006b00ff0677ac */ /* 0x000ea20008000a00 */
[----:B-1----:R-:W-:Y:S02]  /*0070*/  IMAD.U32 R10, RZ, RZ, UR4 ;  /* 0x00000004ff0a7e24 */ /* 0x002fe4000f8e00ff */
[----:B0-----:R-:W-:-:S05]  /*0080*/  IMAD R0, R13, UR4, R12 ;  /* 0x000000040d007c24 */ /* 0x001fca000f8e020c */
[----:B------:R-:W-:-:S13]  /*0090*/  ISETP.GT.AND P0, PT, R0, 0x83ff, PT ;  /* 0x000083ff0000780c */ /* 0x000fda0003f04270 */
[----:B--2---:R-:W-:Y:S05]  /*00a0*/  @P0 BRA `(.L_x_1) ;  /* 0x0000000000340947 */ /* 0x004fea0003800000 */
[----:B------:R-:W0:Y:S01]  /*00b0*/  LDC.64 R6, c[0x0][0x380] ;  /* 0x0000e000ff067b82 */ /* 0x000e220000000a00 */
[----:B------:R-:W1:Y:S01]  /*00c0*/  LDCU UR4, c[0x0][0x370] ;  /* 0x00006e00ff0477ac */ /* 0x000e620008000800 */
[----:B------:R-:W-:-:S06]  /*00d0*/  HFMA2 R11, -RZ, RZ, 0, 0 ;  /* 0x00000000ff0b7431 */ /* 0x000fcc00000001ff */
[----:B------:R-:W2:Y:S01]  /*00e0*/  LDC.64 R8, c[0x0][0x388] ;  /* 0x0000e200ff087b82 */ /* 0x000ea20000000a00 */
[----:B-1----:R-:W-:-:S07]  /*00f0*/  IMAD R15, R10, UR4, RZ ;  /* 0x000000040a0f7c24 */ /* 0x002fce000f8e02ff */
.L_x_2:
[----:B0-----:R-:W-:-:S04]  /*0100*/  IMAD.WIDE R2, R0, 0x4, R6 ;  /* 0x0000000400027825 */ /* 0x001fc800078e0206 */
[----:B--2---:R-:W-:Y:S02]  /*0110*/  IMAD.WIDE R4, R0, 0x4, R8 ;  /* 0x0000000400047825 */ /* 0x004fe400078e0208 */
[----:B------:R-:W2:Y:S04]  /*0120*/  LDG.E R2, desc[UR6][R2.64] ;  /* 0x0000000602027981 */ /* 0x000ea8000c1e1900 */
[----:B------:R-:W2:Y:S01]  /*0130*/  LDG.E R4, desc[UR6][R4.64] ;  /* 0x0000000604047981 */ /* 0x000ea2000c1e1900 */
[----:B------:R-:W-:-:S05]  /*0140*/  IMAD.IADD R0, R15, 0x1, R0 ;  /* 0x000000010f007824 */ /* 0x000fca00078e0200 */
[----:B------:R-:W-:Y:S01]  /*0150*/  ISETP.GE.AND P0, PT, R0, 0x8400, PT ;  /* 0x000084000000780c */ /* 0x000fe20003f06270 */
[----:B--2---:R-:W-:-:S12]  /*0160*/  FFMA R11, R2, R4, R11 ;  /* 0x00000004020b7223 */ /* 0x004fd8000000000b */
[----:B------:R-:W-:Y:S05]  /*0170*/  @!P0 BRA `(.L_x_2) ;  /* 0xfffffffc00e08947 */ /* 0x000fea000383ffff */
.L_x_1:
[----:B------:R-:W-:Y:S05]  /*0180*/  BSYNC.RECONVERGENT B0 ;  /* 0x0000000000007941 */ /* 0x000fea0003800200 */
.L_x_0:
[----:B------:R-:W0:Y:S01]  /*0190*/  S2UR UR5, SR_CgaCtaId ;  /* 0x00000000000579c3 */ /* 0x000e220000008800 */
[----:B------:R-:W-:Y:S01]  /*01a0*/  UMOV UR4, 0x400 ;  /* 0x0000040000047882 */ /* 0x000fe20000000000 */
[----:B------:R-:W-:Y:S01]  /*01b0*/  ISETP.GE.U32.AND P0, PT, R10, 0x2, PT ;  /* 0x000000020a00780c */ /* 0x000fe20003f06070 */
[----:B0-----:R-:W-:-:S06]  /*01c0*/  ULEA UR4, UR5, UR4, 0x18 ;  /* 0x0000000405047291 */ /* 0x001fcc000f8ec0ff */
[----:B------:R-:W-:-:S05]  /*01d0*/  LEA R0, R12, UR4, 0x2 ;  /* 0x000000040c007c11 */ /* 0x000fca000f8e10ff */
[----:B------:R0:W-:Y:S01]  /*01e0*/  STS [R0], R11 ;  /* 0x0000000b00007388 */ /* 0x0001e20000000800 */
[----:B------:R-:W-:Y:S06]  /*01f0*/  BAR.SYNC.DEFER_BLOCKING 0x0 ;  /* 0x0000000000007b1d */ /* 0x000fec0000010000 */
[----:B------:R-:W-:Y:S05]  /*0200*/  @!P0 BRA `(.L_x_3) ;  /* 0x00000000002c8947 */ /* 0x000fea0003800000 */
.L_x_4:
[----:B------:R-:W-:-:S04]  /*0210*/  SHF.R.U32.HI R5, RZ, 0x1, R10 ;  /* 0x00000001ff057819 */ /* 0x000fc8000001160a */
[----:B------:R-:W-:-:S13]  /*0220*/  ISETP.GE.U32.AND P0, PT, R12, R5, PT ;  /* 0x000000050c00720c */ /* 0x000fda0003f06070 */
[----:B------:R-:W-:Y:S01]  /*0230*/  @!P0 LEA R2, R5, R0, 0x2 ;  /* 0x0000000005028211 */ /* 0x000fe200078e10ff */
[----:B------:R-:W-:Y:S05]  /*0240*/  @!P0 LDS R3, [R0] ;  /* 0x0000000000038984 */ /* 0x000fea0000000800 */
[----:B------:R-:W1:Y:S02]  /*0250*/  @!P0 LDS R2, [R2] ;  /* 0x0000000002028984 */ /* 0x000e640000000800 */
[----:B-1----:R-:W-:-:S05]  /*0260*/  @!P0 FADD R3, R2, R3 ;  /* 0x0000000302038221 */ /* 0x002fca0000000000 */
[----:B------:R1:W-:Y:S01]  /*0270*/  @!P0 STS [R0], R3 ;  /* 0x0000000300008388 */ /* 0x0003e20000000800 */
[----:B------:R-:W-:Y:S01]  /*0280*/  BAR.SYNC.DEFER_BLOCKING 0x0 ;  /* 0x0000000000007b1d */ /* 0x000fe20000010000 */
[----:B------:R-:W-:Y:S02]  /*0290*/  ISETP.GT.U32.AND P0, PT, R10, 0x3, PT ;  /* 0x000000030a00780c */ /* 0x000fe40003f04070 */
[----:B------:R-:W-:-:S11]  /*02a0*/  MOV R10, R5 ;  /* 0x00000005000a7202 */ /* 0x000fd60000000f00 */
[----:B-1----:R-:W-:Y:S05]  /*02b0*/  @P0 BRA `(.L_x_4) ;  /* 0xfffffffc00d40947 */ /* 0x002fea000383ffff */
.L_x_3:
[----:B------:R-:W1:Y:S01]  /*02c0*/  S2UR UR5, SR_CgaCtaId ;  /* 0x00000000000579c3 */ /* 0x000e620000008800 */
[----:B------:R-:W-:-:S07]  /*02d0*/  UMOV UR4, 0x400 ;  /* 0x0000040000047882 */ /* 0x000fce0000000000 */
[----:B------:R-:W2:Y:S01]  /*02e0*/  LDC.64 R2, c[0x0][0x390] ;  /* 0x0000e400ff027b82 */ /* 0x000ea20000000a00 */
[----:B-1----:R-:W-:Y:S01]  /*02f0*/  ULEA UR4, UR5, UR4, 0x18 ;  /* 0x0000000405047291 */ /* 0x002fe2000f8ec0ff */
[----:B--2---:R-:W-:-:S08]  /*0300*/  IMAD.WIDE.U32 R2, R13, 0x4, R2 ;  /* 0x000000040d027825 */ /* 0x004fd000078e0002 */
[----:B------:R-:W1:Y:S04]  /*0310*/  LDS R5, [UR4] ;  /* 0x00000004ff057984 */ /* 0x000e680008000800 */
[----:B-1----:R-:W-:Y:S01]  /*0320*/  STG.E desc[UR6][R2.64], R5 ;  /* 0x0000000502007986 */ /* 0x002fe2000c101906 */
[----:B------:R-:W-:Y:S05]  /*0330*/  EXIT ;  /* 0x000000000000794d */ /* 0x000fea0003800000 */
.L_x_5:
[----:B------:R-:W-:-:S00]  /*0340*/  BRA `(.L_x_5) ;  /* 0xfffffffc00fc7947 */ /* 0x000fc0000383ffff */
[----:B------:R-:W-:-:S00]  /*0350*/  NOP ;  /* 0x0000000000007918 */ /* 0x000fc00000000000 */
        /* <DEDUP_REMOVED lines=10> */
.L_x_6:


//--------------------- .nv.shared._Z16producte_escalarPfS_S_ --------------------------
	.section	.nv.shared._Z16producte_escalarPfS_S_,"aw",@nobits
	.sectionflags	@""
	.align	4
.nv.shared._Z16producte_escalarPfS_S_:
	.zero		2048


//--------------------- .nv.shared.reserved.0     --------------------------
	.section	.nv.shared.reserved.0,"aw",@nobits
	.weak		__nv_reservedSMEM_offset_0_alias
	.size		__nv_reservedSMEM_offset_0_alias, 0, 64
	.other		__nv_reservedSMEM_offset_0_alias,@"STO_CUDA_RESERVED_SHARED STV_DEFAULT"
__nv_reservedSMEM_offset_0_alias:
	.zero		0
	.zero		64


//--------------------- .nv.constant0._Z16producte_escalarPfS_S_ --------------------------
	.section	.nv.constant0._Z16producte_escalarPfS_S_,"a",@progbits
	.sectionflags	@""
	.align	4
.nv.constant0._Z16producte_escalarPfS_S_:
	.zero		920


//--------------------- SYMBOLS --------------------------

	.type		.nv.reservedSmem.offset0,@object
	.size		.nv.reservedSmem.offset0,0x4
	.type		.nv.reservedSmem.cap,@object
	.size		.nv.reservedSmem.cap,0x4
